//
// Generated by NVIDIA NVVM Compiler
//
// Compiler Build ID: CL-36424714
// Cuda compilation tools, release 13.0, V13.0.88
// Based on NVVM 20.0.0
//

.version 9.0
.target sm_100
.address_size 64

	// .globl	_Z9addKernelPiPKiS1_

.visible .entry _Z9addKernelPiPKiS1_(
	.param .u64 .ptr .align 1 _Z9addKernelPiPKiS1__param_0,
	.param .u64 .ptr .align 1 _Z9addKernelPiPKiS1__param_1,
	.param .u64 .ptr .align 1 _Z9addKernelPiPKiS1__param_2
)
{
	.reg .pred 	%p<3>;
	.reg .b32 	%r<13>;
	.reg .b64 	%rd<11>;

	ld.param.u64 	%rd4, [_Z9addKernelPiPKiS1__param_0];
	ld.param.u64 	%rd5, [_Z9addKernelPiPKiS1__param_1];
	ld.param.u64 	%rd6, [_Z9addKernelPiPKiS1__param_2];
	mov.u32 	%r6, %tid.x;
	mov.u32 	%r7, %ctaid.x;
	mov.u32 	%r1, %ntid.x;
	mad.lo.s32 	%r12, %r7, %r1, %r6;
	setp.gt.s32 	%p1, %r12, 33791;
	@%p1 bra 	$L__BB0_3;
	mov.u32 	%r8, %nctaid.x;
	mul.lo.s32 	%r3, %r1, %r8;
	cvta.to.global.u64 	%rd1, %rd5;
	cvta.to.global.u64 	%rd2, %rd6;
	cvta.to.global.u64 	%rd3, %rd4;
$L__BB0_2:
	mul.wide.s32 	%rd7, %r12, 4;
	add.s64 	%rd8, %rd1, %rd7;
	ld.global.u32 	%r9, [%rd8];
	add.s64 	%rd9, %rd2, %rd7;
	ld.global.u32 	%r10, [%rd9];
	add.s32 	%r11, %r10, %r9;
	add.s64 	%rd10, %rd3, %rd7;
	st.global.u32 	[%rd10], %r11;
	add.s32 	%r12, %r12, %r3;
	setp.lt.s32 	%p2, %r12, 33792;
	@%p2 bra 	$L__BB0_2;
$L__BB0_3:
	ret;

}


// ===== COMPILED SASS (sm_100) =====

	.target	sm_100

	.elftype	@"ET_EXEC"


//--------------------- .note.nv.tkinfo           --------------------------
	.section	.note.nv.tkinfo,"",@"SHT_NOTE"
	.sectionflags	@"SHF_NOTE_NV_TKINFO"
	.tkinfo
        /*0018*/ 	.word	0x00000002
        /*0030*/ 	.string	""
        /*0030*/ 	.string	"ptxas"
        /*0030*/ 	.string	"Cuda compilation tools, release 13.0, V13.0.88"
        /*0030*/ 	.string	"Build cuda_13.0.r13.0/compiler.36424714_0"
        /*0030*/ 	.string	"-arch sm_100 -m 64 "



//--------------------- .note.nv.cuinfo           --------------------------
	.section	.note.nv.cuinfo,"",@"SHT_NOTE"
	.sectionflags	@"SHF_NOTE_NV_CUINFO"
        /*0018*/ 	.short	0x0002
        /*001a*/ 	.short	0x0064
        /*001c*/ 	.short	0x0082
	.zero		2


//--------------------- .nv.info                  --------------------------
	.section	.nv.info,"",@"SHT_CUDA_INFO"
	.align	4


	//----- nvinfo : EIATTR_REGCOUNT
	.align		4
        /*0000*/ 	.byte	0x04, 0x2f
        /*0002*/ 	.short	(.L_1 - .L_0)
	.align		4
.L_0:
        /*0004*/ 	.word	index@(_Z9addKernelPiPKiS1_)
        /*0008*/ 	.word	0x00000014


	//----- nvinfo : EIATTR_FRAME_SIZE
	.align		4
.L_1:
        /*000c*/ 	.byte	0x04, 0x11
        /*000e*/ 	.short	(.L_3 - .L_2)
	.align		4
.L_2:
        /*0010*/ 	.word	index@(_Z9addKernelPiPKiS1_)
        /*0014*/ 	.word	0x00000000


	//----- nvinfo : EIATTR_MIN_STACK_SIZE
	.align		4
.L_3:
        /*0018*/ 	.byte	0x04, 0x12
        /*001a*/ 	.short	(.L_5 - .L_4)
	.align		4
.L_4:
        /*001c*/ 	.word	index@(_Z9addKernelPiPKiS1_)
        /*0020*/ 	.word	0x00000000
.L_5:


//--------------------- .nv.compat                --------------------------
	.section	.nv.compat,"",@"SHT_CUDA_COMPAT_INFO"
	.align	4
        /*0000*/ 	.byte	0x02, 0x09, 0x00, 0x00, 0x02, 0x02, 0x01, 0x00, 0x02, 0x05, 0x05, 0x00, 0x03, 0x07, 0x01, 0x01
        /*0010*/ 	.byte	0x02, 0x03, 0x00, 0x00, 0x02, 0x06, 0x01, 0x00, 0x04, 0x0b, 0x08, 0x00, 0x09, 0x00, 0x00, 0x00
        /*0020*/ 	.byte	0x00, 0x00, 0x00, 0x00


//--------------------- .nv.info._Z9addKernelPiPKiS1_ --------------------------
	.section	.nv.info._Z9addKernelPiPKiS1_,"",@"SHT_CUDA_INFO"
	.sectionflags	@""
	.align	4


	//----- nvinfo : EIATTR_CUDA_API_VERSION
	.align		4
        /*0000*/ 	.byte	0x04, 0x37
        /*0002*/ 	.short	(.L_7 - .L_6)
.L_6:
        /*0004*/ 	.word	0x00000082


	//----- nvinfo : EIATTR_KPARAM_INFO
	.align		4
.L_7:
        /*0008*/ 	.byte	0x04, 0x17
        /*000a*/ 	.short	(.L_9 - .L_8)
.L_8:
        /*000c*/ 	.word	0x00000000
        /*0010*/ 	.short	0x0002
        /*0012*/ 	.short	0x0010
        /*0014*/ 	.byte	0x00, 0xf5, 0x21, 0x00


	//----- nvinfo : EIATTR_KPARAM_INFO
	.align		4
.L_9:
        /*0018*/ 	.byte	0x04, 0x17
        /*001a*/ 	.short	(.L_11 - .L_10)
.L_10:
        /*001c*/ 	.word	0x00000000
        /*0020*/ 	.short	0x0001
        /*0022*/ 	.short	0x0008
        /*0024*/ 	.byte	0x00, 0xf5, 0x21, 0x00


	//----- nvinfo : EIATTR_KPARAM_INFO
	.align		4
.L_11:
        /*0028*/ 	.byte	0x04, 0x17
        /*002a*/ 	.short	(.L_13 - .L_12)
.L_12:
        /*002c*/ 	.word	0x00000000
        /*0030*/ 	.short	0x0000
        /*0032*/ 	.short	0x0000
        /*0034*/ 	.byte	0x00, 0xf5, 0x21, 0x00


	//----- nvinfo : EIATTR_SPARSE_MMA_MASK
	.align		4
.L_13:
        /*0038*/ 	.byte	0x03, 0x50
        /*003a*/ 	.short	0x0000


	//----- nvinfo : EIATTR_MAXREG_COUNT
	.align		4
        /*003c*/ 	.byte	0x03, 0x1b
        /*003e*/ 	.short	0x00ff


	//----- nvinfo : EIATTR_MERCURY_ISA_VERSION
	.align		4
        /*0040*/ 	.byte	0x03, 0x5f
        /*0042*/ 	.short	0x0101


	//----- nvinfo : EIATTR_VRC_CTA_INIT_COUNT
	.align		4
        /*0044*/ 	.byte	0x02, 0x4a
	.zero		1
	.zero		1


	//----- nvinfo : EIATTR_EXIT_INSTR_OFFSETS
	.align		4
        /*0048*/ 	.byte	0x04, 0x1c
        /*004a*/ 	.short	(.L_15 - .L_14)


	//   ....[0]....
.L_14:
        /*004c*/ 	.word	0x00000060


	//   ....[1]....
        /*0050*/ 	.word	0x00000170


	//----- nvinfo : EIATTR_CRS_STACK_SIZE
	.align		4
.L_15:
        /*0054*/ 	.byte	0x04, 0x1e
        /*0056*/ 	.short	(.L_17 - .L_16)
.L_16:
        /*0058*/ 	.word	0x00000000


	//----- nvinfo : EIATTR_CBANK_PARAM_SIZE
	.align		4
.L_17:
        /*005c*/ 	.byte	0x03, 0x19
        /*005e*/ 	.short	0x0018


	//----- nvinfo : EIATTR_PARAM_CBANK
	.align		4
        /*0060*/ 	.byte	0x04, 0x0a
        /*0062*/ 	.short	(.L_19 - .L_18)
	.align		4
.L_18:
        /*0064*/ 	.word	index@(.nv.constant0._Z9addKernelPiPKiS1_)
        /*0068*/ 	.short	0x0380
        /*006a*/ 	.short	0x0018


	//----- nvinfo : EIATTR_SW_WAR
	.align		4
.L_19:
        /*006c*/ 	.byte	0x04, 0x36
        /*006e*/ 	.short	(.L_21 - .L_20)
.L_20:
        /*0070*/ 	.word	0x00000008
.L_21:


//--------------------- .nv.callgraph             --------------------------
	.section	.nv.callgraph,"",@"SHT_CUDA_CALLGRAPH"
	.align	4
	.sectionentsize	8
	.align		4
        /*0000*/ 	.word	0x00000000
	.align		4
        /*0004*/ 	.word	0xffffffff
	.align		4
        /*0008*/ 	.word	0x00000000
	.align		4
        /*000c*/ 	.word	0xfffffffe
	.align		4
        /*0010*/ 	.word	0x00000000
	.align		4
        /*0014*/ 	.word	0xfffffffd
	.align		4
        /*0018*/ 	.word	0x00000000
	.align		4
        /*001c*/ 	.word	0xfffffffc


//--------------------- .text._Z9addKernelPiPKiS1_ --------------------------
	.section	.text._Z9addKernelPiPKiS1_,"ax",@progbits
	.align	128
        .global         _Z9addKernelPiPKiS1_
        .type           _Z9addKernelPiPKiS1_,@function
        .size           _Z9addKernelPiPKiS1_,(.L_x_2 - _Z9addKernelPiPKiS1_)
        .other          _Z9addKernelPiPKiS1_,@"STO_CUDA_ENTRY STV_DEFAULT"
_Z9addKernelPiPKiS1_:
.text._Z9addKernelPiPKiS1_:
[----:B------:R-:W-:Y:S01]  /*0000*/  LDC R1, c[0x0][0x37c] ;  /* 0x0000df00ff017b82 */ /* 0x000fe20000000800 */
[----:B------:R-:W0:Y:S07]  /*0010*/  S2R R0, SR_TID.X ;  /* 0x0000000000007919 */ /* 0x000e2e0000002100 */
[----:B------:R-:W0:Y:S08]  /*0020*/  S2UR UR4, SR_CTAID.X ;  /* 0x00000000000479c3 */ /* 0x000e300000002500 */
[----:B------:R-:W0:Y:S02]  /*0030*/  LDC R15, c[0x0][0x360] ;  /* 0x0000d800ff0f7b82 */ /* 0x000e240000000800 */
[----:B0-----:R-:W-:-:S05]  /*0040*/  IMAD R0, R15, UR4, R0 ;  /* 0x000000040f007c24 */ /* 0x001fca000f8e0200 */
[----:B------:R-:W-:-:S13]  /*0050*/  ISETP.GT.AND P0, PT, R0, 0x83ff, PT ;  /* 0x000083ff0000780c */ /* 0x000fda0003f04270 */
[----:B------:R-:W-:Y:S05]  /*0060*/  @P0 EXIT ;  /* 0x000000000000094d */ /* 0x000fea0003800000 */
[----:B------:R-:W0:Y:S01]  /*0070*/  LDC.64 R10, c[0x0][0x390] ;  /* 0x0000e400ff0a7b82 */ /* 0x000e220000000a00 */
[----:B------:R-:W1:Y:S01]  /*0080*/  LDCU UR4, c[0x0][0x370] ;  /* 0x00006e00ff0477ac */ /* 0x000e620008000800 */
[----:B------:R-:W2:Y:S06]  /*0090*/  LDCU.64 UR6, c[0x0][0x358] ;  /* 0x00006b00ff0677ac */ /* 0x000eac0008000a00 */
[----:B------:R-:W3:Y:S08]  /*00a0*/  LDC.64 R12, c[0x0][0x380] ;  /* 0x0000e000ff0c7b82 */ /* 0x000ef00000000a00 */
[----:B------:R-:W4:Y:S01]  /*00b0*/  LDC.64 R8, c[0x0][0x388] ;  /* 0x0000e200ff087b82 */ /* 0x000f220000000a00 */
[----:B-1----:R-:W-:-:S07]  /*00c0*/  IMAD R15, R15, UR4, RZ ;  /* 0x000000040f0f7c24 */ /* 0x002fce000f8e02ff */
.L_x_0:
[----:B----4-:R-:W-:-:S04]  /*00d0*/  IMAD.WIDE R2, R0, 0x4, R8 ;  /* 0x0000000400027825 */ /* 0x010fc800078e0208 */
[C---:B0-----:R-:W-:Y:S02]  /*00e0*/  IMAD.WIDE R4, R0.reuse, 0x4, R10 ;  /* 0x0000000400047825 */ /* 0x041fe400078e020a */
[----:B--2---:R-:W2:Y:S04]  /*00f0*/  LDG.E R2, desc[UR6][R2.64] ;  /* 0x0000000602027981 */ /* 0x004ea8000c1e1900 */
[----:B------:R-:W2:Y:S01]  /*0100*/  LDG.E R5, desc[UR6][R4.64] ;  /* 0x0000000604057981 */ /* 0x000ea2000c1e1900 */
[----:B-1-3--:R-:W-:Y:S01]  /*0110*/  IMAD.WIDE R6, R0, 0x4, R12 ;  /* 0x0000000400067825 */ /* 0x00afe200078e020c */
[----:B------:R-:W-:-:S04]  /*0120*/  IADD3 R0, PT, PT, R15, R0, RZ ;  /* 0x000000000f007210 */ /* 0x000fc80007ffe0ff */
[----:B------:R-:W-:Y:S02]  /*0130*/  ISETP.GE.AND P0, PT, R0, 0x8400, PT ;  /* 0x000084000000780c */ /* 0x000fe40003f06270 */
[----:B--2---:R-:W-:-:S05]  /*0140*/  IADD3 R17, PT, PT, R2, R5, RZ ;  /* 0x0000000502117210 */ /* 0x004fca0007ffe0ff */
[----:B------:R1:W-:Y:S06]  /*0150*/  STG.E desc[UR6][R6.64], R17 ;  /* 0x0000001106007986 */ /* 0x0003ec000c101906 */
[----:B------:R-:W-:Y:S05]  /*0160*/  @!P0 BRA `(.L_x_0) ;  /* 0xfffffffc00d88947 */ /* 0x000fea000383ffff */
[----:B------:R-:W-:Y:S05]  /*0170*/  EXIT ;  /* 0x000000000000794d */ /* 0x000fea0003800000 */
.L_x_1:
[----:B------:R-:W-:-:S00]  /*0180*/  BRA `(.L_x_1) ;  /* 0xfffffffc00fc7947 */ /* 0x000fc0000383ffff */
[----:B------:R-:W-:-:S00]  /*0190*/  NOP ;  /* 0x0000000000007918 */ /* 0x000fc00000000000 */
        /* <DEDUP_REMOVED lines=14> */
.L_x_2:


//--------------------- .nv.shared.reserved.0     --------------------------
	.section	.nv.shared.reserved.0,"aw",@nobits
	.weak		__nv_reservedSMEM_offset_0_alias
	.size		__nv_reservedSMEM_offset_0_alias, 0, 64
	.other		__nv_reservedSMEM_offset_0_alias,@"STO_CUDA_RESERVED_SHARED STV_DEFAULT"
__nv_reservedSMEM_offset_0_alias:
	.zero		0
	.zero		64


//--------------------- .nv.constant0._Z9addKernelPiPKiS1_ --------------------------
	.section	.nv.constant0._Z9addKernelPiPKiS1_,"a",@progbits
	.sectionflags	@""
	.align	4
.nv.constant0._Z9addKernelPiPKiS1_:
	.zero		920


//--------------------- SYMBOLS --------------------------

	.type		.nv.reservedSmem.offset0,@object
	.size		.nv.reservedSmem.offset0,0x4
